//
// Generated by NVIDIA NVVM Compiler
//
// Compiler Build ID: CL-36424714
// Cuda compilation tools, release 13.0, V13.0.88
// Based on NVVM 20.0.0
//

.version 9.0
.target sm_100
.address_size 64

	// .globl	_Z7findmaxPfPKfj
// _ZZ7findmaxPfPKfjE5cache has been demoted

.visible .entry _Z7findmaxPfPKfj(
	.param .u64 .ptr .align 1 _Z7findmaxPfPKfj_param_0,
	.param .u64 .ptr .align 1 _Z7findmaxPfPKfj_param_1,
	.param .u32 _Z7findmaxPfPKfj_param_2
)
{
	.reg .pred 	%p<6>;
	.reg .b32 	%r<19>;
	.reg .b32 	%f<13>;
	.reg .b64 	%rd<9>;
	// demoted variable
	.shared .align 4 .b8 _ZZ7findmaxPfPKfjE5cache[1536];
	ld.param.u64 	%rd2, [_Z7findmaxPfPKfj_param_0];
	ld.param.u64 	%rd3, [_Z7findmaxPfPKfj_param_1];
	ld.param.u32 	%r11, [_Z7findmaxPfPKfj_param_2];
	mov.u32 	%r1, %tid.x;
	mov.u32 	%r18, %ntid.x;
	mov.u32 	%r3, %ctaid.x;
	mad.lo.s32 	%r17, %r18, %r3, %r1;
	setp.ge.u32 	%p1, %r17, %r11;
	mov.f32 	%f12, 0f7FFFFFFF;
	@%p1 bra 	$L__BB0_3;
	mov.u32 	%r12, %nctaid.x;
	mul.lo.s32 	%r5, %r18, %r12;
	cvta.to.global.u64 	%rd1, %rd3;
	mov.f32 	%f12, 0f7FFFFFFF;
$L__BB0_2:
	mul.wide.u32 	%rd4, %r17, 4;
	add.s64 	%rd5, %rd1, %rd4;
	ld.global.f32 	%f6, [%rd5];
	max.f32 	%f12, %f12, %f6;
	add.s32 	%r17, %r17, %r5;
	setp.lt.u32 	%p2, %r17, %r11;
	@%p2 bra 	$L__BB0_2;
$L__BB0_3:
	shl.b32 	%r13, %r1, 2;
	mov.u32 	%r14, _ZZ7findmaxPfPKfjE5cache;
	add.s32 	%r8, %r14, %r13;
	st.shared.f32 	[%r8], %f12;
$L__BB0_4:
	shr.u32 	%r10, %r18, 1;
	bar.sync 	0;
	setp.ge.u32 	%p3, %r1, %r10;
	@%p3 bra 	$L__BB0_6;
	ld.shared.f32 	%f7, [%r8];
	shl.b32 	%r15, %r10, 2;
	add.s32 	%r16, %r8, %r15;
	ld.shared.f32 	%f8, [%r16];
	max.f32 	%f9, %f7, %f8;
	st.shared.f32 	[%r8], %f9;
$L__BB0_6:
	setp.gt.u32 	%p4, %r18, 3;
	mov.u32 	%r18, %r10;
	@%p4 bra 	$L__BB0_4;
	setp.ne.s32 	%p5, %r1, 0;
	@%p5 bra 	$L__BB0_9;
	ld.shared.f32 	%f10, [_ZZ7findmaxPfPKfjE5cache];
	cvta.to.global.u64 	%rd6, %rd2;
	mul.wide.u32 	%rd7, %r3, 4;
	add.s64 	%rd8, %rd6, %rd7;
	st.global.f32 	[%rd8], %f10;
$L__BB0_9:
	ret;

}


// ===== COMPILED SASS (sm_100) =====

	.target	sm_100

	.elftype	@"ET_EXEC"


//--------------------- .note.nv.tkinfo           --------------------------
	.section	.note.nv.tkinfo,"",@"SHT_NOTE"
	.sectionflags	@"SHF_NOTE_NV_TKINFO"
	.tkinfo
        /*0018*/ 	.word	0x00000002
        /*0030*/ 	.string	""
        /*0030*/ 	.string	"ptxas"
        /*0030*/ 	.string	"Cuda compilation tools, release 13.0, V13.0.88"
        /*0030*/ 	.string	"Build cuda_13.0.r13.0/compiler.36424714_0"
        /*0030*/ 	.string	"-arch sm_100 -m 64 "



//--------------------- .note.nv.cuinfo           --------------------------
	.section	.note.nv.cuinfo,"",@"SHT_NOTE"
	.sectionflags	@"SHF_NOTE_NV_CUINFO"
        /*0018*/ 	.short	0x0002
        /*001a*/ 	.short	0x0064
        /*001c*/ 	.short	0x0082
	.zero		2


//--------------------- .nv.info                  --------------------------
	.section	.nv.info,"",@"SHT_CUDA_INFO"
	.align	4


	//----- nvinfo : EIATTR_REGCOUNT
	.align		4
        /*0000*/ 	.byte	0x04, 0x2f
        /*0002*/ 	.short	(.L_1 - .L_0)
	.align		4
.L_0:
        /*0004*/ 	.word	index@(_Z7findmaxPfPKfj)
        /*0008*/ 	.word	0x0000000e


	//----- nvinfo : EIATTR_FRAME_SIZE
	.align		4
.L_1:
        /*000c*/ 	.byte	0x04, 0x11
        /*000e*/ 	.short	(.L_3 - .L_2)
	.align		4
.L_2:
        /*0010*/ 	.word	index@(_Z7findmaxPfPKfj)
        /*0014*/ 	.word	0x00000000


	//----- nvinfo : EIATTR_MIN_STACK_SIZE
	.align		4
.L_3:
        /*0018*/ 	.byte	0x04, 0x12
        /*001a*/ 	.short	(.L_5 - .L_4)
	.align		4
.L_4:
        /*001c*/ 	.word	index@(_Z7findmaxPfPKfj)
        /*0020*/ 	.word	0x00000000
.L_5:


//--------------------- .nv.compat                --------------------------
	.section	.nv.compat,"",@"SHT_CUDA_COMPAT_INFO"
	.align	4
        /*0000*/ 	.byte	0x02, 0x09, 0x00, 0x00, 0x02, 0x02, 0x01, 0x00, 0x02, 0x05, 0x05, 0x00, 0x03, 0x07, 0x01, 0x01
        /*0010*/ 	.byte	0x02, 0x03, 0x00, 0x00, 0x02, 0x06, 0x01, 0x00, 0x04, 0x0b, 0x08, 0x00, 0x09, 0x00, 0x00, 0x00
        /*0020*/ 	.byte	0x00, 0x00, 0x00, 0x00


//--------------------- .nv.info._Z7findmaxPfPKfj --------------------------
	.section	.nv.info._Z7findmaxPfPKfj,"",@"SHT_CUDA_INFO"
	.sectionflags	@""
	.align	4


	//----- nvinfo : EIATTR_CUDA_API_VERSION
	.align		4
        /*0000*/ 	.byte	0x04, 0x37
        /*0002*/ 	.short	(.L_7 - .L_6)
.L_6:
        /*0004*/ 	.word	0x00000082


	//----- nvinfo : EIATTR_KPARAM_INFO
	.align		4
.L_7:
        /*0008*/ 	.byte	0x04, 0x17
        /*000a*/ 	.short	(.L_9 - .L_8)
.L_8:
        /*000c*/ 	.word	0x00000000
        /*0010*/ 	.short	0x0002
        /*0012*/ 	.short	0x0010
        /*0014*/ 	.byte	0x00, 0xf0, 0x11, 0x00


	//----- nvinfo : EIATTR_KPARAM_INFO
	.align		4
.L_9:
        /*0018*/ 	.byte	0x04, 0x17
        /*001a*/ 	.short	(.L_11 - .L_10)
.L_10:
        /*001c*/ 	.word	0x00000000
        /*0020*/ 	.short	0x0001
        /*0022*/ 	.short	0x0008
        /*0024*/ 	.byte	0x00, 0xf5, 0x21, 0x00


	//----- nvinfo : EIATTR_KPARAM_INFO
	.align		4
.L_11:
        /*0028*/ 	.byte	0x04, 0x17
        /*002a*/ 	.short	(.L_13 - .L_12)
.L_12:
        /*002c*/ 	.word	0x00000000
        /*0030*/ 	.short	0x0000
        /*0032*/ 	.short	0x0000
        /*0034*/ 	.byte	0x00, 0xf5, 0x21, 0x00


	//----- nvinfo : EIATTR_SPARSE_MMA_MASK
	.align		4
.L_13:
        /*0038*/ 	.byte	0x03, 0x50
        /*003a*/ 	.short	0x0000


	//----- nvinfo : EIATTR_MAXREG_COUNT
	.align		4
        /*003c*/ 	.byte	0x03, 0x1b
        /*003e*/ 	.short	0x00ff


	//----- nvinfo : EIATTR_NUM_BARRIERS
	.align		4
        /*0040*/ 	.byte	0x02, 0x4c
        /*0042*/ 	.byte	0x01
	.zero		1


	//----- nvinfo : EIATTR_MERCURY_ISA_VERSION
	.align		4
        /*0044*/ 	.byte	0x03, 0x5f
        /*0046*/ 	.short	0x0101


	//----- nvinfo : EIATTR_VRC_CTA_INIT_COUNT
	.align		4
        /*0048*/ 	.byte	0x02, 0x4a
	.zero		1
	.zero		1


	//----- nvinfo : EIATTR_EXIT_INSTR_OFFSETS
	.align		4
        /*004c*/ 	.byte	0x04, 0x1c
        /*004e*/ 	.short	(.L_15 - .L_14)


	//   ....[0]....
.L_14:
        /*0050*/ 	.word	0x00000280


	//   ....[1]....
        /*0054*/ 	.word	0x00000300


	//----- nvinfo : EIATTR_CRS_STACK_SIZE
	.align		4
.L_15:
        /*0058*/ 	.byte	0x04, 0x1e
        /*005a*/ 	.short	(.L_17 - .L_16)
.L_16:
        /*005c*/ 	.word	0x00000000


	//----- nvinfo : EIATTR_CBANK_PARAM_SIZE
	.align		4
.L_17:
        /*0060*/ 	.byte	0x03, 0x19
        /*0062*/ 	.short	0x0014


	//----- nvinfo : EIATTR_PARAM_CBANK
	.align		4
        /*0064*/ 	.byte	0x04, 0x0a
        /*0066*/ 	.short	(.L_19 - .L_18)
	.align		4
.L_18:
        /*0068*/ 	.word	index@(.nv.constant0._Z7findmaxPfPKfj)
        /*006c*/ 	.short	0x0380
        /*006e*/ 	.short	0x0014


	//----- nvinfo : EIATTR_SW_WAR
	.align		4
.L_19:
        /*0070*/ 	.byte	0x04, 0x36
        /*0072*/ 	.short	(.L_21 - .L_20)
.L_20:
        /*0074*/ 	.word	0x00000008
.L_21:


//--------------------- .nv.callgraph             --------------------------
	.section	.nv.callgraph,"",@"SHT_CUDA_CALLGRAPH"
	.align	4
	.sectionentsize	8
	.align		4
        /*0000*/ 	.word	0x00000000
	.align		4
        /*0004*/ 	.word	0xffffffff
	.align		4
        /*0008*/ 	.word	0x00000000
	.align		4
        /*000c*/ 	.word	0xfffffffe
	.align		4
        /*0010*/ 	.word	0x00000000
	.align		4
        /*0014*/ 	.word	0xfffffffd
	.align		4
        /*0018*/ 	.word	0x00000000
	.align		4
        /*001c*/ 	.word	0xfffffffc


//--------------------- .text._Z7findmaxPfPKfj    --------------------------
	.section	.text._Z7findmaxPfPKfj,"ax",@progbits
	.align	128
        .global         _Z7findmaxPfPKfj
        .type           _Z7findmaxPfPKfj,@function
        .size           _Z7findmaxPfPKfj,(.L_x_5 - _Z7findmaxPfPKfj)
        .other          _Z7findmaxPfPKfj,@"STO_CUDA_ENTRY STV_DEFAULT"
_Z7findmaxPfPKfj:
.text._Z7findmaxPfPKfj:
[----:B------:R-:W-:Y:S01]  /*0000*/  LDC R1, c[0x0][0x37c] ;  /* 0x0000df00ff017b82 */ /* 0x000fe20000000800 */
[----:B------:R-:W0:Y:S01]  /*0010*/  S2R R8, SR_TID.X ;  /* 0x0000000000087919 */ /* 0x000e220000002100 */
[----:B------:R-:W1:Y:S01]  /*0020*/  LDCU UR4, c[0x0][0x360] ;  /* 0x00006c00ff0477ac */ /* 0x000e620008000800 */
[----:B------:R-:W-:Y:S01]  /*0030*/  BSSY.RECONVERGENT B0, `(.L_x_0) ;  /* 0x0000013000007945 */ /* 0x000fe20003800200 */
[----:B------:R-:W-:Y:S01]  /*0040*/  IMAD.MOV.U32 R7, RZ, RZ, 0x7fffffff ;  /* 0x7fffffffff077424 */ /* 0x000fe200078e00ff */
[----:B------:R-:W0:Y:S01]  /*0050*/  S2R R9, SR_CTAID.X ;  /* 0x0000000000097919 */ /* 0x000e220000002500 */
[----:B------:R-:W2:Y:S01]  /*0060*/  LDCU UR5, c[0x0][0x390] ;  /* 0x00007200ff0577ac */ /* 0x000ea20008000800 */
[----:B------:R-:W3:Y:S01]  /*0070*/  LDCU.64 UR6, c[0x0][0x358] ;  /* 0x00006b00ff0677ac */ /* 0x000ee20008000a00 */
[----:B-1----:R-:W-:Y:S02]  /*0080*/  IMAD.U32 R6, RZ, RZ, UR4 ;  /* 0x00000004ff067e24 */ /* 0x002fe4000f8e00ff */
[----:B0-----:R-:W-:-:S05]  /*0090*/  IMAD R0, R9, UR4, R8 ;  /* 0x0000000409007c24 */ /* 0x001fca000f8e0208 */
[----:B--2---:R-:W-:-:S13]  /*00a0*/  ISETP.GE.U32.AND P0, PT, R0, UR5, PT ;  /* 0x0000000500007c0c */ /* 0x004fda000bf06070 */
[----:B---3--:R-:W-:Y:S05]  /*00b0*/  @P0 BRA `(.L_x_1) ;  /* 0x0000000000280947 */ /* 0x008fea0003800000 */
[----:B------:R-:W0:Y:S01]  /*00c0*/  LDC.64 R4, c[0x0][0x388] ;  /* 0x0000e200ff047b82 */ /* 0x000e220000000a00 */
[----:B------:R-:W1:Y:S01]  /*00d0*/  LDCU UR4, c[0x0][0x370] ;  /* 0x00006e00ff0477ac */ /* 0x000e620008000800 */
[----:B------:R-:W-:Y:S02]  /*00e0*/  IMAD.MOV.U32 R7, RZ, RZ, 0x7fffffff ;  /* 0x7fffffffff077424 */ /* 0x000fe400078e00ff */
[----:B-1----:R-:W-:-:S07]  /*00f0*/  IMAD R11, R6, UR4, RZ ;  /* 0x00000004060b7c24 */ /* 0x002fce000f8e02ff */
.L_x_2:
[----:B0-----:R-:W-:-:S06]  /*0100*/  IMAD.WIDE.U32 R2, R0, 0x4, R4 ;  /* 0x0000000400027825 */ /* 0x001fcc00078e0004 */
[----:B------:R-:W2:Y:S01]  /*0110*/  LDG.E R2, desc[UR6][R2.64] ;  /* 0x0000000602027981 */ /* 0x000ea2000c1e1900 */
[----:B------:R-:W-:-:S04]  /*0120*/  IADD3 R0, PT, PT, R11, R0, RZ ;  /* 0x000000000b007210 */ /* 0x000fc80007ffe0ff */
[----:B------:R-:W-:Y:S02]  /*0130*/  ISETP.GE.U32.AND P0, PT, R0, UR5, PT ;  /* 0x0000000500007c0c */ /* 0x000fe4000bf06070 */
[----:B--2---:R-:W-:-:S11]  /*0140*/  FMNMX R7, R2, R7, !PT ;  /* 0x0000000702077209 */ /* 0x004fd60007800000 */
[----:B------:R-:W-:Y:S05]  /*0150*/  @!P0 BRA `(.L_x_2) ;  /* 0xfffffffc00e88947 */ /* 0x000fea000383ffff */
.L_x_1:
[----:B------:R-:W-:Y:S05]  /*0160*/  BSYNC.RECONVERGENT B0 ;  /* 0x0000000000007941 */ /* 0x000fea0003800200 */
.L_x_0:
[----:B------:R-:W0:Y:S01]  /*0170*/  S2UR UR5, SR_CgaCtaId ;  /* 0x00000000000579c3 */ /* 0x000e220000008800 */
[----:B------:R-:W-:Y:S02]  /*0180*/  UMOV UR4, 0x400 ;  /* 0x0000040000047882 */ /* 0x000fe40000000000 */
[----:B0-----:R-:W-:-:S06]  /*0190*/  ULEA UR4, UR5, UR4, 0x18 ;  /* 0x0000000405047291 */ /* 0x001fcc000f8ec0ff */
[----:B------:R-:W-:-:S05]  /*01a0*/  LEA R0, R8, UR4, 0x2 ;  /* 0x0000000408007c11 */ /* 0x000fca000f8e10ff */
[----:B------:R0:W-:Y:S02]  /*01b0*/  STS [R0], R7 ;  /* 0x0000000700007388 */ /* 0x0001e40000000800 */
.L_x_3:
[----:B------:R-:W-:Y:S01]  /*01c0*/  BAR.SYNC.DEFER_BLOCKING 0x0 ;  /* 0x0000000000007b1d */ /* 0x000fe20000010000 */
[----:B0-----:R-:W-:-:S04]  /*01d0*/  SHF.R.U32.HI R7, RZ, 0x1, R6 ;  /* 0x00000001ff077819 */ /* 0x001fc80000011606 */
[----:B------:R-:W-:-:S13]  /*01e0*/  ISETP.GE.U32.AND P0, PT, R8, R7, PT ;  /* 0x000000070800720c */ /* 0x000fda0003f06070 */
[----:B------:R-:W-:Y:S01]  /*01f0*/  @!P0 IMAD R3, R7, 0x4, R0 ;  /* 0x0000000407038824 */ /* 0x000fe200078e0200 */
[----:B------:R-:W-:Y:S05]  /*0200*/  @!P0 LDS R2, [R0] ;  /* 0x0000000000028984 */ /* 0x000fea0000000800 */
[----:B------:R-:W0:Y:S02]  /*0210*/  @!P0 LDS R3, [R3] ;  /* 0x0000000003038984 */ /* 0x000e240000000800 */
[----:B0-----:R-:W-:-:S05]  /*0220*/  @!P0 FMNMX R5, R2, R3, !PT ;  /* 0x0000000302058209 */ /* 0x001fca0007800000 */
[----:B------:R1:W-:Y:S01]  /*0230*/  @!P0 STS [R0], R5 ;  /* 0x0000000500008388 */ /* 0x0003e20000000800 */
[----:B------:R-:W-:Y:S02]  /*0240*/  ISETP.GT.U32.AND P0, PT, R6, 0x3, PT ;  /* 0x000000030600780c */ /* 0x000fe40003f04070 */
[----:B------:R-:W-:-:S11]  /*0250*/  MOV R6, R7 ;  /* 0x0000000700067202 */ /* 0x000fd60000000f00 */
[----:B-1----:R-:W-:Y:S05]  /*0260*/  @P0 BRA `(.L_x_3) ;  /* 0xfffffffc00d40947 */ /* 0x002fea000383ffff */
[----:B------:R-:W-:-:S13]  /*0270*/  ISETP.NE.AND P0, PT, R8, RZ, PT ;  /* 0x000000ff0800720c */ /* 0x000fda0003f05270 */
[----:B------:R-:W-:Y:S05]  /*0280*/  @P0 EXIT ;  /* 0x000000000000094d */ /* 0x000fea0003800000 */
[----:B------:R-:W0:Y:S01]  /*0290*/  S2UR UR5, SR_CgaCtaId ;  /* 0x00000000000579c3 */ /* 0x000e220000008800 */
[----:B------:R-:W-:-:S07]  /*02a0*/  UMOV UR4, 0x400 ;  /* 0x0000040000047882 */ /* 0x000fce0000000000 */
[----:B------:R-:W1:Y:S01]  /*02b0*/  LDC.64 R2, c[0x0][0x380] ;  /* 0x0000e000ff027b82 */ /* 0x000e620000000a00 */
[----:B0-----:R-:W-:Y:S01]  /*02c0*/  ULEA UR4, UR5, UR4, 0x18 ;  /* 0x0000000405047291 */ /* 0x001fe2000f8ec0ff */
[----:B-1----:R-:W-:-:S08]  /*02d0*/  IMAD.WIDE.U32 R2, R9, 0x4, R2 ;  /* 0x0000000409027825 */ /* 0x002fd000078e0002 */
[----:B------:R-:W0:Y:S04]  /*02e0*/  LDS R5, [UR4] ;  /* 0x00000004ff057984 */ /* 0x000e280008000800 */
[----:B0-----:R-:W-:Y:S01]  /*02f0*/  STG.E desc[UR6][R2.64], R5 ;  /* 0x0000000502007986 */ /* 0x001fe2000c101906 */
[----:B------:R-:W-:Y:S05]  /*0300*/  EXIT ;  /* 0x000000000000794d */ /* 0x000fea0003800000 */
.L_x_4:
[----:B------:R-:W-:-:S00]  /*0310*/  BRA `(.L_x_4) ;  /* 0xfffffffc00fc7947 */ /* 0x000fc0000383ffff */
[----:B------:R-:W-:-:S00]  /*0320*/  NOP ;  /* 0x0000000000007918 */ /* 0x000fc00000000000 */
        /* <DEDUP_REMOVED lines=13> */
.L_x_5:


//--------------------- .nv.shared._Z7findmaxPfPKfj --------------------------
	.section	.nv.shared._Z7findmaxPfPKfj,"aw",@nobits
	.sectionflags	@""
	.align	4
.nv.shared._Z7findmaxPfPKfj:
	.zero		2560


//--------------------- .nv.shared.reserved.0     --------------------------
	.section	.nv.shared.reserved.0,"aw",@nobits
	.weak		__nv_reservedSMEM_offset_0_alias
	.size		__nv_reservedSMEM_offset_0_alias, 0, 64
	.other		__nv_reservedSMEM_offset_0_alias,@"STO_CUDA_RESERVED_SHARED STV_DEFAULT"
__nv_reservedSMEM_offset_0_alias:
	.zero		0
	.zero		64


//--------------------- .nv.constant0._Z7findmaxPfPKfj --------------------------
	.section	.nv.constant0._Z7findmaxPfPKfj,"a",@progbits
	.sectionflags	@""
	.align	4
.nv.constant0._Z7findmaxPfPKfj:
	.zero		916


//--------------------- SYMBOLS --------------------------

	.type		.nv.reservedSmem.offset0,@object
	.size		.nv.reservedSmem.offset0,0x4
	.type		.nv.reservedSmem.cap,@object
	.size		.nv.reservedSmem.cap,0x4
